//
// Generated by NVIDIA NVVM Compiler
//
// Compiler Build ID: CL-36424714
// Cuda compilation tools, release 13.0, V13.0.88
// Based on NVVM 20.0.0
//

.version 9.0
.target sm_100
.address_size 64

	// .globl	_Z6dinamiPiS_S_
.func  (.param .b64 func_retval0) __internal_accurate_pow
(
	.param .b64 __internal_accurate_pow_param_0
)
;

.visible .entry _Z6dinamiPiS_S_(
	.param .u64 .ptr .align 1 _Z6dinamiPiS_S__param_0,
	.param .u64 .ptr .align 1 _Z6dinamiPiS_S__param_1,
	.param .u64 .ptr .align 1 _Z6dinamiPiS_S__param_2
)
{
	.reg .pred 	%p<22>;
	.reg .b32 	%r<40>;
	.reg .b64 	%rd<11>;
	.reg .b64 	%fd<50>;

	ld.param.u64 	%rd1, [_Z6dinamiPiS_S__param_0];
	ld.param.u64 	%rd2, [_Z6dinamiPiS_S__param_1];
	ld.param.u64 	%rd3, [_Z6dinamiPiS_S__param_2];
	cvta.to.global.u64 	%rd4, %rd3;
	cvta.to.global.u64 	%rd5, %rd2;
	cvta.to.global.u64 	%rd6, %rd1;
	mov.u32 	%r1, %tid.x;
	mul.lo.s32 	%r2, %r1, 3;
	mov.f64 	%fd1, 0d4008000000000000;
	{
	.reg .b32 %temp; 
	mov.b64 	{%temp, %r3}, %fd1;
	}
	and.b32  	%r4, %r3, 2146435072;
	setp.eq.s32 	%p1, %r4, 1073741824;
	setp.lt.s32 	%p3, %r3, 0;
	selp.b32 	%r5, 0, 2146435072, %p3;
	and.b32  	%r6, %r3, 2147483647;
	setp.ne.s32 	%p4, %r6, 1071644672;
	and.pred  	%p5, %p1, %p4;
	or.b32  	%r7, %r5, -2147483648;
	mul.wide.u32 	%rd7, %r2, 4;
	add.s64 	%rd8, %rd6, %rd7;
	ld.global.u32 	%r8, [%rd8];
	cvt.rn.f64.s32 	%fd2, %r8;
	add.s64 	%rd9, %rd5, %rd7;
	ld.global.u32 	%r9, [%rd9];
	cvt.rn.f64.s32 	%fd3, %r9;
	sub.f64 	%fd4, %fd2, %fd3;
	{
	.reg .b32 %temp; 
	mov.b64 	{%temp, %r10}, %fd4;
	}
	abs.f64 	%fd5, %fd4;
	{ // callseq 0, 0
	.param .b64 param0;
	st.param.f64 	[param0], %fd5;
	.param .b64 retval0;
	call.uni (retval0), 
	__internal_accurate_pow, 
	(
	param0
	);
	ld.param.f64 	%fd6, [retval0];
	} // callseq 0
	setp.lt.s32 	%p7, %r10, 0;
	neg.f64 	%fd8, %fd6;
	selp.f64 	%fd9, %fd8, %fd6, %p1;
	selp.f64 	%fd10, %fd9, %fd6, %p7;
	setp.eq.f64 	%p8, %fd4, 0d0000000000000000;
	selp.b32 	%r11, %r10, 0, %p1;
	or.b32  	%r12, %r11, 2146435072;
	selp.b32 	%r13, %r12, %r11, %p3;
	mov.b32 	%r14, 0;
	mov.b64 	%fd11, {%r14, %r13};
	selp.f64 	%fd12, %fd11, %fd10, %p8;
	add.f64 	%fd13, %fd4, 0d4008000000000000;
	{
	.reg .b32 %temp; 
	mov.b64 	{%temp, %r15}, %fd13;
	}
	and.b32  	%r16, %r15, 2146435072;
	setp.eq.s32 	%p9, %r16, 2146435072;
	setp.eq.f64 	%p10, %fd5, 0d7FF0000000000000;
	selp.b32 	%r17, %r7, %r5, %p5;
	selp.b32 	%r18, %r17, %r5, %p7;
	mov.b64 	%fd14, {%r14, %r18};
	selp.f64 	%fd15, %fd14, %fd12, %p9;
	selp.f64 	%fd16, %fd15, %fd12, %p10;
	setp.eq.f64 	%p11, %fd4, 0d3FF0000000000000;
	selp.f64 	%fd17, 0d3FF0000000000000, %fd16, %p11;
	cvt.rzi.s32.f64 	%r19, %fd17;
	add.s64 	%rd10, %rd4, %rd7;
	st.global.u32 	[%rd10], %r19;
	ld.global.u32 	%r20, [%rd8+4];
	cvt.rn.f64.s32 	%fd18, %r20;
	ld.global.u32 	%r21, [%rd9+4];
	cvt.rn.f64.s32 	%fd19, %r21;
	sub.f64 	%fd20, %fd18, %fd19;
	{
	.reg .b32 %temp; 
	mov.b64 	{%temp, %r22}, %fd20;
	}
	abs.f64 	%fd21, %fd20;
	{ // callseq 1, 0
	.param .b64 param0;
	st.param.f64 	[param0], %fd21;
	.param .b64 retval0;
	call.uni (retval0), 
	__internal_accurate_pow, 
	(
	param0
	);
	ld.param.f64 	%fd22, [retval0];
	} // callseq 1
	setp.lt.s32 	%p12, %r22, 0;
	neg.f64 	%fd24, %fd22;
	selp.f64 	%fd25, %fd24, %fd22, %p1;
	selp.f64 	%fd26, %fd25, %fd22, %p12;
	setp.eq.f64 	%p13, %fd20, 0d0000000000000000;
	selp.b32 	%r23, %r22, 0, %p1;
	or.b32  	%r24, %r23, 2146435072;
	selp.b32 	%r25, %r24, %r23, %p3;
	mov.b64 	%fd27, {%r14, %r25};
	selp.f64 	%fd28, %fd27, %fd26, %p13;
	add.f64 	%fd29, %fd20, 0d4008000000000000;
	{
	.reg .b32 %temp; 
	mov.b64 	{%temp, %r26}, %fd29;
	}
	and.b32  	%r27, %r26, 2146435072;
	setp.eq.s32 	%p14, %r27, 2146435072;
	setp.eq.f64 	%p15, %fd21, 0d7FF0000000000000;
	selp.b32 	%r28, %r17, %r5, %p12;
	mov.b64 	%fd30, {%r14, %r28};
	selp.f64 	%fd31, %fd30, %fd28, %p14;
	selp.f64 	%fd32, %fd31, %fd28, %p15;
	setp.eq.f64 	%p16, %fd20, 0d3FF0000000000000;
	selp.f64 	%fd33, 0d3FF0000000000000, %fd32, %p16;
	cvt.rzi.s32.f64 	%r29, %fd33;
	st.global.u32 	[%rd10+4], %r29;
	ld.global.u32 	%r30, [%rd8+8];
	cvt.rn.f64.s32 	%fd34, %r30;
	ld.global.u32 	%r31, [%rd9+8];
	cvt.rn.f64.s32 	%fd35, %r31;
	sub.f64 	%fd36, %fd34, %fd35;
	{
	.reg .b32 %temp; 
	mov.b64 	{%temp, %r32}, %fd36;
	}
	abs.f64 	%fd37, %fd36;
	{ // callseq 2, 0
	.param .b64 param0;
	st.param.f64 	[param0], %fd37;
	.param .b64 retval0;
	call.uni (retval0), 
	__internal_accurate_pow, 
	(
	param0
	);
	ld.param.f64 	%fd38, [retval0];
	} // callseq 2
	setp.lt.s32 	%p17, %r32, 0;
	neg.f64 	%fd40, %fd38;
	selp.f64 	%fd41, %fd40, %fd38, %p1;
	selp.f64 	%fd42, %fd41, %fd38, %p17;
	setp.eq.f64 	%p18, %fd36, 0d0000000000000000;
	selp.b32 	%r33, %r32, 0, %p1;
	or.b32  	%r34, %r33, 2146435072;
	selp.b32 	%r35, %r34, %r33, %p3;
	mov.b64 	%fd43, {%r14, %r35};
	selp.f64 	%fd44, %fd43, %fd42, %p18;
	add.f64 	%fd45, %fd36, 0d4008000000000000;
	{
	.reg .b32 %temp; 
	mov.b64 	{%temp, %r36}, %fd45;
	}
	and.b32  	%r37, %r36, 2146435072;
	setp.eq.s32 	%p19, %r37, 2146435072;
	setp.eq.f64 	%p20, %fd37, 0d7FF0000000000000;
	selp.b32 	%r38, %r17, %r5, %p17;
	mov.b64 	%fd46, {%r14, %r38};
	selp.f64 	%fd47, %fd46, %fd44, %p19;
	selp.f64 	%fd48, %fd47, %fd44, %p20;
	setp.eq.f64 	%p21, %fd36, 0d3FF0000000000000;
	selp.f64 	%fd49, 0d3FF0000000000000, %fd48, %p21;
	cvt.rzi.s32.f64 	%r39, %fd49;
	st.global.u32 	[%rd10+8], %r39;
	ret;

}
.func  (.param .b64 func_retval0) __internal_accurate_pow(
	.param .b64 __internal_accurate_pow_param_0
)
{
	.reg .pred 	%p<8>;
	.reg .b32 	%r<49>;
	.reg .b32 	%f<3>;
	.reg .b64 	%fd<109>;

	ld.param.f64 	%fd10, [__internal_accurate_pow_param_0];
	{
	.reg .b32 %temp; 
	mov.b64 	{%temp, %r46}, %fd10;
	}
	{
	.reg .b32 %temp; 
	mov.b64 	{%r45, %temp}, %fd10;
	}
	shr.u32 	%r47, %r46, 20;
	setp.gt.u32 	%p1, %r46, 1048575;
	@%p1 bra 	$L__BB1_2;
	mul.f64 	%fd11, %fd10, 0d4350000000000000;
	{
	.reg .b32 %temp; 
	mov.b64 	{%temp, %r46}, %fd11;
	}
	{
	.reg .b32 %temp; 
	mov.b64 	{%r45, %temp}, %fd11;
	}
	shr.u32 	%r16, %r46, 20;
	add.s32 	%r47, %r16, -54;
$L__BB1_2:
	add.s32 	%r48, %r47, -1023;
	and.b32  	%r17, %r46, -2146435073;
	or.b32  	%r18, %r17, 1072693248;
	mov.b64 	%fd107, {%r45, %r18};
	setp.lt.u32 	%p2, %r18, 1073127583;
	@%p2 bra 	$L__BB1_4;
	{
	.reg .b32 %temp; 
	mov.b64 	{%r19, %temp}, %fd107;
	}
	{
	.reg .b32 %temp; 
	mov.b64 	{%temp, %r20}, %fd107;
	}
	add.s32 	%r21, %r20, -1048576;
	mov.b64 	%fd107, {%r19, %r21};
	add.s32 	%r48, %r47, -1022;
$L__BB1_4:
	add.f64 	%fd12, %fd107, 0dBFF0000000000000;
	add.f64 	%fd13, %fd107, 0d3FF0000000000000;
	rcp.approx.ftz.f64 	%fd14, %fd13;
	neg.f64 	%fd15, %fd13;
	fma.rn.f64 	%fd16, %fd15, %fd14, 0d3FF0000000000000;
	fma.rn.f64 	%fd17, %fd16, %fd16, %fd16;
	fma.rn.f64 	%fd18, %fd17, %fd14, %fd14;
	mul.f64 	%fd19, %fd12, %fd18;
	fma.rn.f64 	%fd20, %fd12, %fd18, %fd19;
	mul.f64 	%fd21, %fd20, %fd20;
	fma.rn.f64 	%fd22, %fd21, 0d3EB0F5FF7D2CAFE2, 0d3ED0F5D241AD3B5A;
	fma.rn.f64 	%fd23, %fd22, %fd21, 0d3EF3B20A75488A3F;
	fma.rn.f64 	%fd24, %fd23, %fd21, 0d3F1745CDE4FAECD5;
	fma.rn.f64 	%fd25, %fd24, %fd21, 0d3F3C71C7258A578B;
	fma.rn.f64 	%fd26, %fd25, %fd21, 0d3F6249249242B910;
	fma.rn.f64 	%fd27, %fd26, %fd21, 0d3F89999999999DFB;
	sub.f64 	%fd28, %fd12, %fd20;
	add.f64 	%fd29, %fd28, %fd28;
	neg.f64 	%fd30, %fd20;
	fma.rn.f64 	%fd31, %fd30, %fd12, %fd29;
	mul.f64 	%fd32, %fd18, %fd31;
	fma.rn.f64 	%fd33, %fd21, %fd27, 0d3FB5555555555555;
	mov.f64 	%fd34, 0d3FB5555555555555;
	sub.f64 	%fd35, %fd34, %fd33;
	fma.rn.f64 	%fd36, %fd21, %fd27, %fd35;
	add.f64 	%fd37, %fd36, 0dBC46A4CB00B9E7B0;
	add.f64 	%fd38, %fd33, %fd37;
	sub.f64 	%fd39, %fd33, %fd38;
	add.f64 	%fd40, %fd37, %fd39;
	mul.rn.f64 	%fd41, %fd20, %fd20;
	neg.f64 	%fd42, %fd41;
	fma.rn.f64 	%fd43, %fd20, %fd20, %fd42;
	{
	.reg .b32 %temp; 
	mov.b64 	{%r22, %temp}, %fd32;
	}
	{
	.reg .b32 %temp; 
	mov.b64 	{%temp, %r23}, %fd32;
	}
	add.s32 	%r24, %r23, 1048576;
	mov.b64 	%fd44, {%r22, %r24};
	fma.rn.f64 	%fd45, %fd20, %fd44, %fd43;
	mul.rn.f64 	%fd46, %fd41, %fd20;
	neg.f64 	%fd47, %fd46;
	fma.rn.f64 	%fd48, %fd41, %fd20, %fd47;
	fma.rn.f64 	%fd49, %fd41, %fd32, %fd48;
	fma.rn.f64 	%fd50, %fd45, %fd20, %fd49;
	mul.rn.f64 	%fd51, %fd38, %fd46;
	neg.f64 	%fd52, %fd51;
	fma.rn.f64 	%fd53, %fd38, %fd46, %fd52;
	fma.rn.f64 	%fd54, %fd38, %fd50, %fd53;
	fma.rn.f64 	%fd55, %fd40, %fd46, %fd54;
	add.f64 	%fd56, %fd51, %fd55;
	sub.f64 	%fd57, %fd51, %fd56;
	add.f64 	%fd58, %fd55, %fd57;
	add.f64 	%fd59, %fd20, %fd56;
	sub.f64 	%fd60, %fd20, %fd59;
	add.f64 	%fd61, %fd56, %fd60;
	add.f64 	%fd62, %fd58, %fd61;
	add.f64 	%fd63, %fd32, %fd62;
	add.f64 	%fd64, %fd59, %fd63;
	sub.f64 	%fd65, %fd59, %fd64;
	add.f64 	%fd66, %fd63, %fd65;
	xor.b32  	%r25, %r48, -2147483648;
	mov.b32 	%r26, 1127219200;
	mov.b64 	%fd67, {%r25, %r26};
	mov.b32 	%r27, -2147483648;
	mov.b64 	%fd68, {%r27, %r26};
	sub.f64 	%fd69, %fd67, %fd68;
	fma.rn.f64 	%fd70, %fd69, 0d3FE62E42FEFA39EF, %fd64;
	fma.rn.f64 	%fd71, %fd69, 0dBFE62E42FEFA39EF, %fd70;
	sub.f64 	%fd72, %fd71, %fd64;
	sub.f64 	%fd73, %fd66, %fd72;
	fma.rn.f64 	%fd74, %fd69, 0d3C7ABC9E3B39803F, %fd73;
	add.f64 	%fd75, %fd70, %fd74;
	sub.f64 	%fd76, %fd70, %fd75;
	add.f64 	%fd77, %fd74, %fd76;
	mov.f64 	%fd78, 0d4008000000000000;
	{
	.reg .b32 %temp; 
	mov.b64 	{%temp, %r28}, %fd78;
	}
	{
	.reg .b32 %temp; 
	mov.b64 	{%r29, %temp}, %fd78;
	}
	shl.b32 	%r30, %r28, 1;
	setp.gt.u32 	%p3, %r30, -33554433;
	and.b32  	%r31, %r28, -15728641;
	selp.b32 	%r32, %r31, %r28, %p3;
	mov.b64 	%fd79, {%r29, %r32};
	mul.rn.f64 	%fd80, %fd75, %fd79;
	neg.f64 	%fd81, %fd80;
	fma.rn.f64 	%fd82, %fd75, %fd79, %fd81;
	fma.rn.f64 	%fd83, %fd77, %fd79, %fd82;
	add.f64 	%fd4, %fd80, %fd83;
	sub.f64 	%fd84, %fd80, %fd4;
	add.f64 	%fd5, %fd83, %fd84;
	fma.rn.f64 	%fd85, %fd4, 0d3FF71547652B82FE, 0d4338000000000000;
	{
	.reg .b32 %temp; 
	mov.b64 	{%r13, %temp}, %fd85;
	}
	mov.f64 	%fd86, 0dC338000000000000;
	add.rn.f64 	%fd87, %fd85, %fd86;
	fma.rn.f64 	%fd88, %fd87, 0dBFE62E42FEFA39EF, %fd4;
	fma.rn.f64 	%fd89, %fd87, 0dBC7ABC9E3B39803F, %fd88;
	fma.rn.f64 	%fd90, %fd89, 0d3E5ADE1569CE2BDF, 0d3E928AF3FCA213EA;
	fma.rn.f64 	%fd91, %fd90, %fd89, 0d3EC71DEE62401315;
	fma.rn.f64 	%fd92, %fd91, %fd89, 0d3EFA01997C89EB71;
	fma.rn.f64 	%fd93, %fd92, %fd89, 0d3F2A01A014761F65;
	fma.rn.f64 	%fd94, %fd93, %fd89, 0d3F56C16C1852B7AF;
	fma.rn.f64 	%fd95, %fd94, %fd89, 0d3F81111111122322;
	fma.rn.f64 	%fd96, %fd95, %fd89, 0d3FA55555555502A1;
	fma.rn.f64 	%fd97, %fd96, %fd89, 0d3FC5555555555511;
	fma.rn.f64 	%fd98, %fd97, %fd89, 0d3FE000000000000B;
	fma.rn.f64 	%fd99, %fd98, %fd89, 0d3FF0000000000000;
	fma.rn.f64 	%fd100, %fd99, %fd89, 0d3FF0000000000000;
	{
	.reg .b32 %temp; 
	mov.b64 	{%r14, %temp}, %fd100;
	}
	{
	.reg .b32 %temp; 
	mov.b64 	{%temp, %r15}, %fd100;
	}
	shl.b32 	%r33, %r13, 20;
	add.s32 	%r34, %r33, %r15;
	mov.b64 	%fd108, {%r14, %r34};
	{
	.reg .b32 %temp; 
	mov.b64 	{%temp, %r35}, %fd4;
	}
	mov.b32 	%f2, %r35;
	abs.f32 	%f1, %f2;
	setp.lt.f32 	%p4, %f1, 0f4086232B;
	@%p4 bra 	$L__BB1_7;
	setp.lt.f64 	%p5, %fd4, 0d0000000000000000;
	add.f64 	%fd101, %fd4, 0d7FF0000000000000;
	selp.f64 	%fd108, 0d0000000000000000, %fd101, %p5;
	setp.geu.f32 	%p6, %f1, 0f40874800;
	@%p6 bra 	$L__BB1_7;
	shr.u32 	%r36, %r13, 31;
	add.s32 	%r37, %r13, %r36;
	shr.s32 	%r38, %r37, 1;
	shl.b32 	%r39, %r38, 20;
	add.s32 	%r40, %r15, %r39;
	mov.b64 	%fd102, {%r14, %r40};
	sub.s32 	%r41, %r13, %r38;
	shl.b32 	%r42, %r41, 20;
	add.s32 	%r43, %r42, 1072693248;
	mov.b32 	%r44, 0;
	mov.b64 	%fd103, {%r44, %r43};
	mul.f64 	%fd108, %fd103, %fd102;
$L__BB1_7:
	abs.f64 	%fd104, %fd108;
	setp.eq.f64 	%p7, %fd104, 0d7FF0000000000000;
	fma.rn.f64 	%fd105, %fd108, %fd5, %fd108;
	selp.f64 	%fd106, %fd108, %fd105, %p7;
	st.param.f64 	[func_retval0], %fd106;
	ret;

}


// ===== COMPILED SASS (sm_100) =====

	.target	sm_100

	.elftype	@"ET_EXEC"


//--------------------- .note.nv.tkinfo           --------------------------
	.section	.note.nv.tkinfo,"",@"SHT_NOTE"
	.sectionflags	@"SHF_NOTE_NV_TKINFO"
	.tkinfo
        /*0018*/ 	.word	0x00000002
        /*0030*/ 	.string	""
        /*0030*/ 	.string	"ptxas"
        /*0030*/ 	.string	"Cuda compilation tools, release 13.0, V13.0.88"
        /*0030*/ 	.string	"Build cuda_13.0.r13.0/compiler.36424714_0"
        /*0030*/ 	.string	"-arch sm_100 -m 64 "



//--------------------- .note.nv.cuinfo           --------------------------
	.section	.note.nv.cuinfo,"",@"SHT_NOTE"
	.sectionflags	@"SHF_NOTE_NV_CUINFO"
        /*0018*/ 	.short	0x0002
        /*001a*/ 	.short	0x0064
        /*001c*/ 	.short	0x0082
	.zero		2


//--------------------- .nv.info                  --------------------------
	.section	.nv.info,"",@"SHT_CUDA_INFO"
	.align	4


	//----- nvinfo : EIATTR_REGCOUNT
	.align		4
        /*0000*/ 	.byte	0x04, 0x2f
        /*0002*/ 	.short	(.L_1 - .L_0)
	.align		4
.L_0:
        /*0004*/ 	.word	index@(_Z6dinamiPiS_S_)
        /*0008*/ 	.word	0x0000001e


	//----- nvinfo : EIATTR_FRAME_SIZE
	.align		4
.L_1:
        /*000c*/ 	.byte	0x04, 0x11
        /*000e*/ 	.short	(.L_3 - .L_2)
	.align		4
.L_2:
        /*0010*/ 	.word	index@($_Z6dinamiPiS_S_$__internal_accurate_pow)
        /*0014*/ 	.word	0x00000000


	//----- nvinfo : EIATTR_FRAME_SIZE
	.align		4
.L_3:
        /*0018*/ 	.byte	0x04, 0x11
        /*001a*/ 	.short	(.L_5 - .L_4)
	.align		4
.L_4:
        /*001c*/ 	.word	index@(_Z6dinamiPiS_S_)
        /*0020*/ 	.word	0x00000000


	//----- nvinfo : EIATTR_MIN_STACK_SIZE
	.align		4
.L_5:
        /*0024*/ 	.byte	0x04, 0x12
        /*0026*/ 	.short	(.L_7 - .L_6)
	.align		4
.L_6:
        /*0028*/ 	.word	index@(_Z6dinamiPiS_S_)
        /*002c*/ 	.word	0x00000000
.L_7:


//--------------------- .nv.compat                --------------------------
	.section	.nv.compat,"",@"SHT_CUDA_COMPAT_INFO"
	.align	4
        /*0000*/ 	.byte	0x02, 0x09, 0x00, 0x00, 0x02, 0x02, 0x01, 0x00, 0x02, 0x05, 0x05, 0x00, 0x03, 0x07, 0x01, 0x01
        /*0010*/ 	.byte	0x02, 0x03, 0x00, 0x00, 0x02, 0x06, 0x01, 0x00, 0x04, 0x0b, 0x08, 0x00, 0x01, 0x00, 0x00, 0x00
        /*0020*/ 	.byte	0x00, 0x00, 0x00, 0x00


//--------------------- .nv.info._Z6dinamiPiS_S_  --------------------------
	.section	.nv.info._Z6dinamiPiS_S_,"",@"SHT_CUDA_INFO"
	.sectionflags	@""
	.align	4


	//----- nvinfo : EIATTR_CUDA_API_VERSION
	.align		4
        /*0000*/ 	.byte	0x04, 0x37
        /*0002*/ 	.short	(.L_9 - .L_8)
.L_8:
        /*0004*/ 	.word	0x00000082


	//----- nvinfo : EIATTR_KPARAM_INFO
	.align		4
.L_9:
        /*0008*/ 	.byte	0x04, 0x17
        /*000a*/ 	.short	(.L_11 - .L_10)
.L_10:
        /*000c*/ 	.word	0x00000000
        /*0010*/ 	.short	0x0002
        /*0012*/ 	.short	0x0010
        /*0014*/ 	.byte	0x00, 0xf5, 0x21, 0x00


	//----- nvinfo : EIATTR_KPARAM_INFO
	.align		4
.L_11:
        /*0018*/ 	.byte	0x04, 0x17
        /*001a*/ 	.short	(.L_13 - .L_12)
.L_12:
        /*001c*/ 	.word	0x00000000
        /*0020*/ 	.short	0x0001
        /*0022*/ 	.short	0x0008
        /*0024*/ 	.byte	0x00, 0xf5, 0x21, 0x00


	//----- nvinfo : EIATTR_KPARAM_INFO
	.align		4
.L_13:
        /*0028*/ 	.byte	0x04, 0x17
        /*002a*/ 	.short	(.L_15 - .L_14)
.L_14:
        /*002c*/ 	.word	0x00000000
        /*0030*/ 	.short	0x0000
        /*0032*/ 	.short	0x0000
        /*0034*/ 	.byte	0x00, 0xf5, 0x21, 0x00


	//----- nvinfo : EIATTR_SPARSE_MMA_MASK
	.align		4
.L_15:
        /*0038*/ 	.byte	0x03, 0x50
        /*003a*/ 	.short	0x0000


	//----- nvinfo : EIATTR_MAXREG_COUNT
	.align		4
        /*003c*/ 	.byte	0x03, 0x1b
        /*003e*/ 	.short	0x00ff


	//----- nvinfo : EIATTR_MERCURY_ISA_VERSION
	.align		4
        /*0040*/ 	.byte	0x03, 0x5f
        /*0042*/ 	.short	0x0101


	//----- nvinfo : EIATTR_VRC_CTA_INIT_COUNT
	.align		4
        /*0044*/ 	.byte	0x02, 0x4a
	.zero		1
	.zero		1


	//----- nvinfo : EIATTR_EXIT_INSTR_OFFSETS
	.align		4
        /*0048*/ 	.byte	0x04, 0x1c
        /*004a*/ 	.short	(.L_17 - .L_16)


	//   ....[0]....
.L_16:
        /*004c*/ 	.word	0x00000640


	//----- nvinfo : EIATTR_CRS_STACK_SIZE
	.align		4
.L_17:
        /*0050*/ 	.byte	0x04, 0x1e
        /*0052*/ 	.short	(.L_19 - .L_18)
.L_18:
        /*0054*/ 	.word	0x00000000


	//----- nvinfo : EIATTR_CBANK_PARAM_SIZE
	.align		4
.L_19:
        /*0058*/ 	.byte	0x03, 0x19
        /*005a*/ 	.short	0x0018


	//----- nvinfo : EIATTR_PARAM_CBANK
	.align		4
        /*005c*/ 	.byte	0x04, 0x0a
        /*005e*/ 	.short	(.L_21 - .L_20)
	.align		4
.L_20:
        /*0060*/ 	.word	index@(.nv.constant0._Z6dinamiPiS_S_)
        /*0064*/ 	.short	0x0380
        /*0066*/ 	.short	0x0018


	//----- nvinfo : EIATTR_SW_WAR
	.align		4
.L_21:
        /*0068*/ 	.byte	0x04, 0x36
        /*006a*/ 	.short	(.L_23 - .L_22)
.L_22:
        /*006c*/ 	.word	0x00000008
.L_23:


//--------------------- .nv.callgraph             --------------------------
	.section	.nv.callgraph,"",@"SHT_CUDA_CALLGRAPH"
	.align	4
	.sectionentsize	8
	.align		4
        /*0000*/ 	.word	0x00000000
	.align		4
        /*0004*/ 	.word	0xffffffff
	.align		4
        /*0008*/ 	.word	0x00000000
	.align		4
        /*000c*/ 	.word	0xfffffffe
	.align		4
        /*0010*/ 	.word	0x00000000
	.align		4
        /*0014*/ 	.word	0xfffffffd
	.align		4
        /*0018*/ 	.word	0x00000000
	.align		4
        /*001c*/ 	.word	0xfffffffc


//--------------------- .text._Z6dinamiPiS_S_     --------------------------
	.section	.text._Z6dinamiPiS_S_,"ax",@progbits
	.align	128
        .global         _Z6dinamiPiS_S_
        .type           _Z6dinamiPiS_S_,@function
        .size           _Z6dinamiPiS_S_,(.L_x_5 - _Z6dinamiPiS_S_)
        .other          _Z6dinamiPiS_S_,@"STO_CUDA_ENTRY STV_DEFAULT"
_Z6dinamiPiS_S_:
.text._Z6dinamiPiS_S_:
[----:B------:R-:W-:Y:S01]  /*0000*/  LDC R1, c[0x0][0x37c] ;  /* 0x0000df00ff017b82 */ /* 0x000fe20000000800 */
[----:B------:R-:W0:Y:S07]  /*0010*/  S2R R8, SR_TID.X ;  /* 0x0000000000087919 */ /* 0x000e2e0000002100 */
[----:B------:R-:W1:Y:S01]  /*0020*/  LDC.64 R2, c[0x0][0x380] ;  /* 0x0000e000ff027b82 */ /* 0x000e620000000a00 */
[----:B------:R-:W2:Y:S07]  /*0030*/  LDCU.64 UR4, c[0x0][0x358] ;  /* 0x00006b00ff0477ac */ /* 0x000eae0008000a00 */
[----:B------:R-:W3:Y:S01]  /*0040*/  LDC.64 R4, c[0x0][0x388] ;  /* 0x0000e200ff047b82 */ /* 0x000ee20000000a00 */
[----:B0-----:R-:W-:-:S04]  /*0050*/  IMAD R8, R8, 0x3, RZ ;  /* 0x0000000308087824 */ /* 0x001fc800078e02ff */
[----:B-1----:R-:W-:-:S04]  /*0060*/  IMAD.WIDE.U32 R2, R8, 0x4, R2 ;  /* 0x0000000408027825 */ /* 0x002fc800078e0002 */
[----:B---3--:R-:W-:Y:S01]  /*0070*/  IMAD.WIDE.U32 R4, R8, 0x4, R4 ;  /* 0x0000000408047825 */ /* 0x008fe200078e0004 */
[----:B--2---:R-:W2:Y:S04]  /*0080*/  LDG.E R0, desc[UR4][R2.64] ;  /* 0x0000000402007981 */ /* 0x004ea8000c1e1900 */
[----:B------:R-:W3:Y:S01]  /*0090*/  LDG.E R10, desc[UR4][R4.64] ;  /* 0x00000004040a7981 */ /* 0x000ee2000c1e1900 */
[----:B------:R-:W-:Y:S01]  /*00a0*/  BSSY.RECONVERGENT B0, `(.L_x_0) ;  /* 0x0000007000007945 */ /* 0x000fe20003800200 */
[----:B--2---:R0:W-:Y:S08]  /*00b0*/  I2F.F64 R6, R0 ;  /* 0x0000000000067312 */ /* 0x0041f00000201c00 */
[----:B---3--:R-:W1:Y:S01]  /*00c0*/  I2F.F64 R10, R10 ;  /* 0x0000000a000a7312 */ /* 0x008e620000201c00 */
[----:B0-----:R-:W-:Y:S01]  /*00d0*/  MOV R0, 0x110 ;  /* 0x0000011000007802 */ /* 0x001fe20000000f00 */
[----:B-1----:R-:W-:-:S08]  /*00e0*/  DADD R6, R6, -R10 ;  /* 0x0000000006067229 */ /* 0x002fd0000000080a */
[----:B------:R-:W-:-:S11]  /*00f0*/  DADD R22, -RZ, |R6| ;  /* 0x00000000ff167229 */ /* 0x000fd60000000506 */
[----:B------:R-:W-:Y:S05]  /*0100*/  CALL.REL.NOINC `($_Z6dinamiPiS_S_$__internal_accurate_pow) ;  /* 0x0000000400507944 */ /* 0x000fea0003c00000 */
[----:B------:R-:W-:Y:S05]  /*0110*/  BSYNC.RECONVERGENT B0 ;  /* 0x0000000000007941 */ /* 0x000fea0003800200 */
.L_x_0:
[C---:B------:R-:W-:Y:S01]  /*0120*/  DADD R12, R6.reuse, 3 ;  /* 0x40080000060c7429 */ /* 0x040fe20000000000 */
[----:B------:R-:W-:Y:S01]  /*0130*/  ISETP.GE.AND P2, PT, R7, RZ, PT ;  /* 0x000000ff0700720c */ /* 0x000fe20003f46270 */
[----:B------:R-:W-:Y:S01]  /*0140*/  DADD R14, -RZ, -R10 ;  /* 0x00000000ff0e7229 */ /* 0x000fe2000000090a */
[----:B------:R-:W-:Y:S01]  /*0150*/  IMAD.MOV.U32 R0, RZ, RZ, -0x100000 ;  /* 0xfff00000ff007424 */ /* 0x000fe200078e00ff */
[C---:B------:R-:W-:Y:S02]  /*0160*/  DSETP.NEU.AND P1, PT, |R6|.reuse, +INF , PT ;  /* 0x7ff000000600742a */ /* 0x040fe40003f2d200 */
[----:B------:R-:W-:Y:S02]  /*0170*/  DSETP.NEU.AND P3, PT, R6, RZ, PT ;  /* 0x000000ff0600722a */ /* 0x000fe40003f6d000 */
[----:B------:R-:W-:Y:S02]  /*0180*/  SEL R0, R0, 0x7ff00000, !P2 ;  /* 0x7ff0000000007807 */ /* 0x000fe40005000000 */
[----:B------:R-:W-:-:S02]  /*0190*/  LOP3.LUT R12, R13, 0x7ff00000, RZ, 0xc0, !PT ;  /* 0x7ff000000d0c7812 */ /* 0x000fc400078ec0ff */
[----:B------:R-:W-:Y:S02]  /*01a0*/  FSEL R9, R14, R10, !P2 ;  /* 0x0000000a0e097208 */ /* 0x000fe40005000000 */
[----:B------:R-:W-:Y:S01]  /*01b0*/  FSEL R15, R15, R11, !P2 ;  /* 0x0000000b0f0f7208 */ /* 0x000fe20005000000 */
[----:B------:R-:W-:Y:S01]  /*01c0*/  DSETP.NEU.AND P2, PT, R6, 1, PT ;  /* 0x3ff000000600742a */ /* 0x000fe20003f4d000 */
[----:B------:R-:W-:Y:S01]  /*01d0*/  ISETP.NE.AND P0, PT, R12, 0x7ff00000, PT ;  /* 0x7ff000000c00780c */ /* 0x000fe20003f05270 */
[----:B------:R-:W0:Y:S01]  /*01e0*/  LDC.64 R10, c[0x0][0x390] ;  /* 0x0000e400ff0a7b82 */ /* 0x000e220000000a00 */
[----:B------:R-:W-:Y:S02]  /*01f0*/  FSEL R12, R9, RZ, P3 ;  /* 0x000000ff090c7208 */ /* 0x000fe40001800000 */
[----:B------:R-:W-:Y:S02]  /*0200*/  FSEL R9, R7, R15, !P3 ;  /* 0x0000000f07097208 */ /* 0x000fe40005800000 */
[----:B------:R-:W-:-:S02]  /*0210*/  @!P1 FSEL R12, R12, RZ, P0 ;  /* 0x000000ff0c0c9208 */ /* 0x000fc40000000000 */
[----:B------:R-:W-:Y:S02]  /*0220*/  @!P1 FSEL R9, R0, R9, !P0 ;  /* 0x0000000900099208 */ /* 0x000fe40004000000 */
[----:B------:R-:W-:Y:S02]  /*0230*/  FSEL R12, R12, RZ, P2 ;  /* 0x000000ff0c0c7208 */ /* 0x000fe40001000000 */
[----:B------:R-:W-:-:S06]  /*0240*/  FSEL R13, R9, 1.875, P2 ;  /* 0x3ff00000090d7808 */ /* 0x000fcc0001000000 */
[----:B------:R-:W1:Y:S01]  /*0250*/  F2I.F64.TRUNC R13, R12 ;  /* 0x0000000c000d7311 */ /* 0x000e62000030d100 */
[----:B0-----:R-:W-:-:S05]  /*0260*/  IMAD.WIDE.U32 R6, R8, 0x4, R10 ;  /* 0x0000000408067825 */ /* 0x001fca00078e000a */
[----:B-1----:R0:W-:Y:S04]  /*0270*/  STG.E desc[UR4][R6.64], R13 ;  /* 0x0000000d06007986 */ /* 0x0021e8000c101904 */
[----:B------:R-:W2:Y:S04]  /*0280*/  LDG.E R0, desc[UR4][R2.64+0x4] ;  /* 0x0000040402007981 */ /* 0x000ea8000c1e1900 */
[----:B------:R-:W3:Y:S01]  /*0290*/  LDG.E R10, desc[UR4][R4.64+0x4] ;  /* 0x00000404040a7981 */ /* 0x000ee2000c1e1900 */
[----:B------:R-:W-:Y:S01]  /*02a0*/  BSSY.RECONVERGENT B0, `(.L_x_1) ;  /* 0x0000007000007945 */ /* 0x000fe20003800200 */
[----:B--2---:R1:W-:Y:S08]  /*02b0*/  I2F.F64 R8, R0 ;  /* 0x0000000000087312 */ /* 0x0043f00000201c00 */
[----:B---3--:R-:W2:Y:S01]  /*02c0*/  I2F.F64 R10, R10 ;  /* 0x0000000a000a7312 */ /* 0x008ea20000201c00 */
[----:B-1----:R-:W-:Y:S01]  /*02d0*/  MOV R0, 0x310 ;  /* 0x0000031000007802 */ /* 0x002fe20000000f00 */
[----:B--2---:R-:W-:-:S08]  /*02e0*/  DADD R8, R8, -R10 ;  /* 0x0000000008087229 */ /* 0x004fd0000000080a */
[----:B0-----:R-:W-:-:S11]  /*02f0*/  DADD R22, -RZ, |R8| ;  /* 0x00000000ff167229 */ /* 0x001fd60000000508 */
[----:B------:R-:W-:Y:S05]  /*0300*/  CALL.REL.NOINC `($_Z6dinamiPiS_S_$__internal_accurate_pow) ;  /* 0x0000000000d07944 */ /* 0x000fea0003c00000 */
[----:B------:R-:W-:Y:S05]  /*0310*/  BSYNC.RECONVERGENT B0 ;  /* 0x0000000000007941 */ /* 0x000fea0003800200 */
.L_x_1:
        /* <DEDUP_REMOVED lines=11> */
[----:B------:R-:W-:Y:S02]  /*03d0*/  ISETP.NE.AND P0, PT, R12, 0x7ff00000, PT ;  /* 0x7ff000000c00780c */ /* 0x000fe40003f05270 */
[----:B------:R-:W-:Y:S02]  /*03e0*/  FSEL R11, R9, R11, !P3 ;  /* 0x0000000b090b7208 */ /* 0x000fe40005800000 */
[----:B------:R-:W-:Y:S02]  /*03f0*/  FSEL R12, R10, RZ, P3 ;  /* 0x000000ff0a0c7208 */ /* 0x000fe40001800000 */
[----:B------:R-:W-:-:S02]  /*0400*/  @!P1 FSEL R11, R0, R11, !P0 ;  /* 0x0000000b000b9208 */ /* 0x000fc40004000000 */
[----:B------:R-:W-:Y:S02]  /*0410*/  @!P1 FSEL R12, R12, RZ, P0 ;  /* 0x000000ff0c0c9208 */ /* 0x000fe40000000000 */
[----:B------:R-:W-:Y:S02]  /*0420*/  FSEL R13, R11, 1.875, P2 ;  /* 0x3ff000000b0d7808 */ /* 0x000fe40001000000 */
[----:B------:R-:W-:-:S04]  /*0430*/  FSEL R12, R12, RZ, P2 ;  /* 0x000000ff0c0c7208 */ /* 0x000fc80001000000 */
[----:B------:R-:W0:Y:S02]  /*0440*/  F2I.F64.TRUNC R13, R12 ;  /* 0x0000000c000d7311 */ /* 0x000e24000030d100 */
[----:B0-----:R0:W-:Y:S04]  /*0450*/  STG.E desc[UR4][R6.64+0x4], R13 ;  /* 0x0000040d06007986 */ /* 0x0011e8000c101904 */
[----:B------:R-:W2:Y:S04]  /*0460*/  LDG.E R2, desc[UR4][R2.64+0x8] ;  /* 0x0000080402027981 */ /* 0x000ea8000c1e1900 */
[----:B------:R-:W3:Y:S01]  /*0470*/  LDG.E R10, desc[UR4][R4.64+0x8] ;  /* 0x00000804040a7981 */ /* 0x000ee2000c1e1900 */
[----:B------:R-:W-:Y:S01]  /*0480*/  BSSY.RECONVERGENT B0, `(.L_x_2) ;  /* 0x0000007000007945 */ /* 0x000fe20003800200 */
[----:B------:R-:W-:Y:S01]  /*0490*/  MOV R0, 0x4f0 ;  /* 0x000004f000007802 */ /* 0x000fe20000000f00 */
[----:B--2---:R-:W-:Y:S08]  /*04a0*/  I2F.F64 R8, R2 ;  /* 0x0000000200087312 */ /* 0x004ff00000201c00 */
[----:B---3--:R-:W1:Y:S02]  /*04b0*/  I2F.F64 R10, R10 ;  /* 0x0000000a000a7312 */ /* 0x008e640000201c00 */
[----:B-1----:R-:W-:-:S08]  /*04c0*/  DADD R8, R8, -R10 ;  /* 0x0000000008087229 */ /* 0x002fd0000000080a */
[----:B0-----:R-:W-:-:S11]  /*04d0*/  DADD R22, -RZ, |R8| ;  /* 0x00000000ff167229 */ /* 0x001fd60000000508 */
[----:B------:R-:W-:Y:S05]  /*04e0*/  CALL.REL.NOINC `($_Z6dinamiPiS_S_$__internal_accurate_pow) ;  /* 0x0000000000587944 */ /* 0x000fea0003c00000 */
[----:B------:R-:W-:Y:S05]  /*04f0*/  BSYNC.RECONVERGENT B0 ;  /* 0x0000000000007941 */ /* 0x000fea0003800200 */
.L_x_2:
        /* <DEDUP_REMOVED lines=19> */
[----:B0-----:R-:W-:Y:S01]  /*0630*/  STG.E desc[UR4][R6.64+0x8], R3 ;  /* 0x0000080306007986 */ /* 0x001fe2000c101904 */
[----:B------:R-:W-:Y:S05]  /*0640*/  EXIT ;  /* 0x000000000000794d */ /* 0x000fea0003800000 */
        .type           $_Z6dinamiPiS_S_$__internal_accurate_pow,@function
        .size           $_Z6dinamiPiS_S_$__internal_accurate_pow,(.L_x_5 - $_Z6dinamiPiS_S_$__internal_accurate_pow)
$_Z6dinamiPiS_S_$__internal_accurate_pow:
[----:B------:R-:W-:Y:S01]  /*0650*/  ISETP.GT.U32.AND P0, PT, R23, 0xfffff, PT ;  /* 0x000fffff1700780c */ /* 0x000fe20003f04070 */
[----:B------:R-:W-:Y:S01]  /*0660*/  IMAD.MOV.U32 R10, RZ, RZ, R23 ;  /* 0x000000ffff0a7224 */ /* 0x000fe200078e0017 */
[----:B------:R-:W-:Y:S01]  /*0670*/  UMOV UR6, 0x7d2cafe2 ;  /* 0x7d2cafe200067882 */ /* 0x000fe20000000000 */
[----:B------:R-:W-:Y:S01]  /*0680*/  IMAD.MOV.U32 R16, RZ, RZ, R22 ;  /* 0x000000ffff107224 */ /* 0x000fe200078e0016 */
[----:B------:R-:W-:Y:S01]  /*0690*/  UMOV UR7, 0x3eb0f5ff ;  /* 0x3eb0f5ff00077882 */ /* 0x000fe20000000000 */
[----:B------:R-:W-:Y:S01]  /*06a0*/  UMOV UR8, 0x3b39803f ;  /* 0x3b39803f00087882 */ /* 0x000fe20000000000 */
[----:B------:R-:W-:-:S07]  /*06b0*/  UMOV UR9, 0x3c7abc9e ;  /* 0x3c7abc9e00097882 */ /* 0x000fce0000000000 */
[----:B------:R-:W-:-:S10]  /*06c0*/  @!P0 DMUL R20, R22, 1.80143985094819840000e+16 ;  /* 0x4350000016148828 */ /* 0x000fd40000000000 */
[----:B------:R-:W-:Y:S02]  /*06d0*/  @!P0 IMAD.MOV.U32 R10, RZ, RZ, R21 ;  /* 0x000000ffff0a8224 */ /* 0x000fe400078e0015 */
[----:B------:R-:W-:Y:S01]  /*06e0*/  @!P0 IMAD.MOV.U32 R16, RZ, RZ, R20 ;  /* 0x000000ffff108224 */ /* 0x000fe200078e0014 */
[----:B------:R-:W-:Y:S02]  /*06f0*/  SHF.R.U32.HI R20, RZ, 0x14, R23 ;  /* 0x00000014ff147819 */ /* 0x000fe40000011617 */
[----:B------:R-:W-:Y:S02]  /*0700*/  LOP3.LUT R10, R10, 0x800fffff, RZ, 0xc0, !PT ;  /* 0x800fffff0a0a7812 */ /* 0x000fe400078ec0ff */
[----:B------:R-:W-:Y:S02]  /*0710*/  @!P0 LEA.HI R20, R21, 0xffffffca, RZ, 0xc ;  /* 0xffffffca15148811 */ /* 0x000fe400078f60ff */
[----:B------:R-:W-:Y:S01]  /*0720*/  LOP3.LUT R17, R10, 0x3ff00000, RZ, 0xfc, !PT ;  /* 0x3ff000000a117812 */ /* 0x000fe200078efcff */
[----:B------:R-:W-:-:S03]  /*0730*/  IMAD.MOV.U32 R10, RZ, RZ, RZ ;  /* 0x000000ffff0a7224 */ /* 0x000fc600078e00ff */
[----:B------:R-:W-:-:S13]  /*0740*/  ISETP.GE.U32.AND P1, PT, R17, 0x3ff6a09f, PT ;  /* 0x3ff6a09f1100780c */ /* 0x000fda0003f26070 */
[----:B------:R-:W-:-:S04]  /*0750*/  @P1 VIADD R11, R17, 0xfff00000 ;  /* 0xfff00000110b1836 */ /* 0x000fc80000000000 */
[----:B------:R-:W-:-:S06]  /*0760*/  @P1 IMAD.MOV.U32 R17, RZ, RZ, R11 ;  /* 0x000000ffff111224 */ /* 0x000fcc00078e000b */
[C---:B------:R-:W-:Y:S02]  /*0770*/  DADD R18, R16.reuse, 1 ;  /* 0x3ff0000010127429 */ /* 0x040fe40000000000 */
[----:B------:R-:W-:-:S04]  /*0780*/  DADD R16, R16, -1 ;  /* 0xbff0000010107429 */ /* 0x000fc80000000000 */
[----:B------:R-:W0:Y:S02]  /*0790*/  MUFU.RCP64H R11, R19 ;  /* 0x00000013000b7308 */ /* 0x000e240000001800 */
[----:B0-----:R-:W-:-:S08]  /*07a0*/  DFMA R12, -R18, R10, 1 ;  /* 0x3ff00000120c742b */ /* 0x001fd0000000010a */
[----:B------:R-:W-:-:S08]  /*07b0*/  DFMA R12, R12, R12, R12 ;  /* 0x0000000c0c0c722b */ /* 0x000fd0000000000c */
[----:B------:R-:W-:Y:S01]  /*07c0*/  DFMA R10, R10, R12, R10 ;  /* 0x0000000c0a0a722b */ /* 0x000fe2000000000a */
[----:B------:R-:W-:Y:S02]  /*07d0*/  IMAD.MOV.U32 R12, RZ, RZ, 0x41ad3b5a ;  /* 0x41ad3b5aff0c7424 */ /* 0x000fe400078e00ff */
[----:B------:R-:W-:-:S05]  /*07e0*/  IMAD.MOV.U32 R13, RZ, RZ, 0x3ed0f5d2 ;  /* 0x3ed0f5d2ff0d7424 */ /* 0x000fca00078e00ff */
[----:B------:R-:W-:-:S08]  /*07f0*/  DMUL R14, R16, R10 ;  /* 0x0000000a100e7228 */ /* 0x000fd00000000000 */
[----:B------:R-:W-:-:S08]  /*0800*/  DFMA R14, R16, R10, R14 ;  /* 0x0000000a100e722b */ /* 0x000fd0000000000e */
[CC--:B------:R-:W-:Y:S02]  /*0810*/  DMUL R26, R14.reuse, R14.reuse ;  /* 0x0000000e0e1a7228 */ /* 0x0c0fe40000000000 */
[----:B------:R-:W-:-:S06]  /*0820*/  DMUL R18, R14, R14 ;  /* 0x0000000e0e127228 */ /* 0x000fcc0000000000 */
[----:B------:R-:W-:Y:S01]  /*0830*/  DFMA R12, R26, UR6, R12 ;  /* 0x000000061a0c7c2b */ /* 0x000fe2000800000c */
[----:B------:R-:W-:Y:S01]  /*0840*/  UMOV UR6, 0x75488a3f ;  /* 0x75488a3f00067882 */ /* 0x000fe20000000000 */
[----:B------:R-:W-:Y:S01]  /*0850*/  UMOV UR7, 0x3ef3b20a ;  /* 0x3ef3b20a00077882 */ /* 0x000fe20000000000 */
[----:B------:R-:W-:-:S05]  /*0860*/  DFMA R22, R14, R14, -R18 ;  /* 0x0000000e0e16722b */ /* 0x000fca0000000812 */
[----:B------:R-:W-:Y:S01]  /*0870*/  DFMA R24, R26, R12, UR6 ;  /* 0x000000061a187e2b */ /* 0x000fe2000800000c */
[----:B------:R-:W-:Y:S01]  /*0880*/  UMOV UR6, 0xe4faecd5 ;  /* 0xe4faecd500067882 */ /* 0x000fe20000000000 */
[----:B------:R-:W-:Y:S01]  /*0890*/  UMOV UR7, 0x3f1745cd ;  /* 0x3f1745cd00077882 */ /* 0x000fe20000000000 */
[----:B------:R-:W-:-:S05]  /*08a0*/  DADD R12, R16, -R14 ;  /* 0x00000000100c7229 */ /* 0x000fca000000080e */
[----:B------:R-:W-:Y:S01]  /*08b0*/  DFMA R24, R26, R24, UR6 ;  /* 0x000000061a187e2b */ /* 0x000fe20008000018 */
[----:B------:R-:W-:Y:S01]  /*08c0*/  UMOV UR6, 0x258a578b ;  /* 0x258a578b00067882 */ /* 0x000fe20000000000 */
[----:B------:R-:W-:Y:S01]  /*08d0*/  UMOV UR7, 0x3f3c71c7 ;  /* 0x3f3c71c700077882 */ /* 0x000fe20000000000 */
[----:B------:R-:W-:-:S05]  /*08e0*/  DADD R12, R12, R12 ;  /* 0x000000000c0c7229 */ /* 0x000fca000000000c */
[----:B------:R-:W-:Y:S01]  /*08f0*/  DFMA R24, R26, R24, UR6 ;  /* 0x000000061a187e2b */ /* 0x000fe20008000018 */
[----:B------:R-:W-:Y:S01]  /*0900*/  UMOV UR6, 0x9242b910 ;  /* 0x9242b91000067882 */ /* 0x000fe20000000000 */
[----:B------:R-:W-:Y:S01]  /*0910*/  UMOV UR7, 0x3f624924 ;  /* 0x3f62492400077882 */ /* 0x000fe20000000000 */
[----:B------:R-:W-:-:S05]  /*0920*/  DFMA R12, R16, -R14, R12 ;  /* 0x8000000e100c722b */ /* 0x000fca000000000c */
[----:B------:R-:W-:Y:S01]  /*0930*/  DFMA R24, R26, R24, UR6 ;  /* 0x000000061a187e2b */ /* 0x000fe20008000018 */
[----:B------:R-:W-:Y:S01]  /*0940*/  UMOV UR6, 0x99999dfb ;  /* 0x99999dfb00067882 */ /* 0x000fe20000000000 */
[----:B------:R-:W-:Y:S01]  /*0950*/  UMOV UR7, 0x3f899999 ;  /* 0x3f89999900077882 */ /* 0x000fe20000000000 */
[----:B------:R-:W-:-:S05]  /*0960*/  DMUL R12, R10, R12 ;  /* 0x0000000c0a0c7228 */ /* 0x000fca0000000000 */
[----:B------:R-:W-:Y:S01]  /*0970*/  DFMA R24, R26, R24, UR6 ;  /* 0x000000061a187e2b */ /* 0x000fe20008000018 */
[----:B------:R-:W-:Y:S01]  /*0980*/  UMOV UR6, 0x55555555 ;  /* 0x5555555500067882 */ /* 0x000fe20000000000 */
[----:B------:R-:W-:-:S06]  /*0990*/  UMOV UR7, 0x3fb55555 ;  /* 0x3fb5555500077882 */ /* 0x000fcc0000000000 */
[----:B------:R-:W-:-:S08]  /*09a0*/  DFMA R16, R26, R24, UR6 ;  /* 0x000000061a107e2b */ /* 0x000fd00008000018 */
[----:B------:R-:W-:Y:S01]  /*09b0*/  DADD R10, -R16, UR6 ;  /* 0x00000006100a7e29 */ /* 0x000fe20008000100 */
[----:B------:R-:W-:Y:S01]  /*09c0*/  UMOV UR6, 0xb9e7b0 ;  /* 0x00b9e7b000067882 */ /* 0x000fe20000000000 */
[----:B------:R-:W-:-:S06]  /*09d0*/  UMOV UR7, 0x3c46a4cb ;  /* 0x3c46a4cb00077882 */ /* 0x000fcc0000000000 */
[----:B------:R-:W-:Y:S02]  /*09e0*/  DFMA R10, R26, R24, R10 ;  /* 0x000000181a0a722b */ /* 0x000fe4000000000a */
[----:B------:R-:W-:Y:S01]  /*09f0*/  DMUL R26, R14, R18 ;  /* 0x000000120e1a7228 */ /* 0x000fe20000000000 */
[----:B------:R-:W-:Y:S02]  /*0a00*/  VIADD R25, R13, 0x100000 ;  /* 0x001000000d197836 */ /* 0x000fe40000000000 */
[----:B------:R-:W-:-:S03]  /*0a10*/  IMAD.MOV.U32 R24, RZ, RZ, R12 ;  /* 0x000000ffff187224 */ /* 0x000fc600078e000c */
[----:B------:R-:W-:Y:S01]  /*0a20*/  DADD R10, R10, -UR6 ;  /* 0x800000060a0a7e29 */ /* 0x000fe20008000000 */
[----:B------:R-:W-:Y:S01]  /*0a30*/  UMOV UR6, 0x80000000 ;  /* 0x8000000000067882 */ /* 0x000fe20000000000 */
[----:B------:R-:W-:Y:S01]  /*0a40*/  UMOV UR7, 0x43300000 ;  /* 0x4330000000077882 */ /* 0x000fe20000000000 */
[C---:B------:R-:W-:Y:S02]  /*0a50*/  DFMA R24, R14.reuse, R24, R22 ;  /* 0x000000180e18722b */ /* 0x040fe40000000016 */
[----:B------:R-:W-:-:S08]  /*0a60*/  DFMA R22, R14, R18, -R26 ;  /* 0x000000120e16722b */ /* 0x000fd0000000081a */
[----:B------:R-:W-:Y:S02]  /*0a70*/  DFMA R22, R12, R18, R22 ;  /* 0x000000120c16722b */ /* 0x000fe40000000016 */
[----:B------:R-:W-:-:S06]  /*0a80*/  DADD R18, R16, R10 ;  /* 0x0000000010127229 */ /* 0x000fcc000000000a */
[----:B------:R-:W-:Y:S02]  /*0a90*/  DFMA R22, R14, R24, R22 ;  /* 0x000000180e16722b */ /* 0x000fe40000000016 */
[----:B------:R-:W-:Y:S02]  /*0aa0*/  DADD R24, R16, -R18 ;  /* 0x0000000010187229 */ /* 0x000fe40000000812 */
[----:B------:R-:W-:-:S06]  /*0ab0*/  DMUL R16, R18, R26 ;  /* 0x0000001a12107228 */ /* 0x000fcc0000000000 */
[----:B------:R-:W-:Y:S02]  /*0ac0*/  DADD R24, R10, R24 ;  /* 0x000000000a187229 */ /* 0x000fe40000000018 */
[----:B------:R-:W-:-:S08]  /*0ad0*/  DFMA R10, R18, R26, -R16 ;  /* 0x0000001a120a722b */ /* 0x000fd00000000810 */
[----:B------:R-:W-:-:S08]  /*0ae0*/  DFMA R10, R18, R22, R10 ;  /* 0x00000016120a722b */ /* 0x000fd0000000000a */
[----:B------:R-:W-:-:S08]  /*0af0*/  DFMA R24, R24, R26, R10 ;  /* 0x0000001a1818722b */ /* 0x000fd0000000000a */
[----:B------:R-:W-:-:S08]  /*0b00*/  DADD R10, R16, R24 ;  /* 0x00000000100a7229 */ /* 0x000fd00000000018 */
[--C-:B------:R-:W-:Y:S02]  /*0b10*/  DADD R18, R14, R10.reuse ;  /* 0x000000000e127229 */ /* 0x100fe4000000000a */
[----:B------:R-:W-:-:S06]  /*0b20*/  DADD R16, R16, -R10 ;  /* 0x0000000010107229 */ /* 0x000fcc000000080a */
[----:B------:R-:W-:Y:S02]  /*0b30*/  DADD R14, R14, -R18 ;  /* 0x000000000e0e7229 */ /* 0x000fe40000000812 */
[----:B------:R-:W-:-:S06]  /*0b40*/  DADD R16, R24, R16 ;  /* 0x0000000018107229 */ /* 0x000fcc0000000010 */
[----:B------:R-:W-:Y:S01]  /*0b50*/  DADD R14, R10, R14 ;  /* 0x000000000a0e7229 */ /* 0x000fe2000000000e */
[C---:B------:R-:W-:Y:S02]  /*0b60*/  VIADD R10, R20.reuse, 0xfffffc01 ;  /* 0xfffffc01140a7836 */ /* 0x040fe40000000000 */
[----:B------:R-:W-:-:S05]  /*0b70*/  @P1 VIADD R10, R20, 0xfffffc02 ;  /* 0xfffffc02140a1836 */ /* 0x000fca0000000000 */
[----:B------:R-:W-:-:S08]  /*0b80*/  DADD R16, R16, R14 ;  /* 0x0000000010107229 */ /* 0x000fd0000000000e */
[----:B------:R-:W-:Y:S01]  /*0b90*/  DADD R16, R12, R16 ;  /* 0x000000000c107229 */ /* 0x000fe20000000010 */
[----:B------:R-:W-:Y:S01]  /*0ba0*/  LOP3.LUT R12, R10, 0x80000000, RZ, 0x3c, !PT ;  /* 0x800000000a0c7812 */ /* 0x000fe200078e3cff */
[----:B------:R-:W-:-:S06]  /*0bb0*/  IMAD.MOV.U32 R13, RZ, RZ, 0x43300000 ;  /* 0x43300000ff0d7424 */ /* 0x000fcc00078e00ff */
[----:B------:R-:W-:Y:S02]  /*0bc0*/  DADD R14, R18, R16 ;  /* 0x00000000120e7229 */ /* 0x000fe40000000010 */
[----:B------:R-:W-:Y:S01]  /*0bd0*/  DADD R12, R12, -UR6 ;  /* 0x800000060c0c7e29 */ /* 0x000fe20008000000 */
[----:B------:R-:W-:Y:S01]  /*0be0*/  UMOV UR6, 0xfefa39ef ;  /* 0xfefa39ef00067882 */ /* 0x000fe20000000000 */
[----:B------:R-:W-:-:S04]  /*0bf0*/  UMOV UR7, 0x3fe62e42 ;  /* 0x3fe62e4200077882 */ /* 0x000fc80000000000 */
[--C-:B------:R-:W-:Y:S02]  /*0c00*/  DADD R20, R18, -R14.reuse ;  /* 0x0000000012147229 */ /* 0x100fe4000000080e */
[----:B------:R-:W-:-:S06]  /*0c10*/  DFMA R10, R12, UR6, R14 ;  /* 0x000000060c0a7c2b */ /* 0x000fcc000800000e */
[----:B------:R-:W-:Y:S02]  /*0c20*/  DADD R20, R16, R20 ;  /* 0x0000000010147229 */ /* 0x000fe40000000014 */
[----:B------:R-:W-:-:S08]  /*0c30*/  DFMA R18, R12, -UR6, R10 ;  /* 0x800000060c127c2b */ /* 0x000fd0000800000a */
[----:B------:R-:W-:-:S08]  /*0c40*/  DADD R18, -R14, R18 ;  /* 0x000000000e127229 */ /* 0x000fd00000000112 */
[----:B------:R-:W-:-:S08]  /*0c50*/  DADD R18, R20, -R18 ;  /* 0x0000000014127229 */ /* 0x000fd00000000812 */
[----:B------:R-:W-:-:S08]  /*0c60*/  DFMA R18, R12, UR8, R18 ;  /* 0x000000080c127c2b */ /* 0x000fd00008000012 */
[----:B------:R-:W-:-:S08]  /*0c70*/  DADD R12, R10, R18 ;  /* 0x000000000a0c7229 */ /* 0x000fd00000000012 */
[----:B------:R-:W-:Y:S02]  /*0c80*/  DADD R10, R10, -R12 ;  /* 0x000000000a0a7229 */ /* 0x000fe4000000080c */
[----:B------:R-:W-:-:S06]  /*0c90*/  DMUL R16, R12, 3 ;  /* 0x400800000c107828 */ /* 0x000fcc0000000000 */
[----:B------:R-:W-:Y:S02]  /*0ca0*/  DADD R18, R18, R10 ;  /* 0x0000000012127229 */ /* 0x000fe4000000000a */
[----:B------:R-:W-:Y:S01]  /*0cb0*/  DFMA R12, R12, 3, -R16 ;  /* 0x400800000c0c782b */ /* 0x000fe20000000810 */
[----:B------:R-:W-:Y:S02]  /*0cc0*/  IMAD.MOV.U32 R10, RZ, RZ, 0x652b82fe ;  /* 0x652b82feff0a7424 */ /* 0x000fe400078e00ff */
[----:B------:R-:W-:-:S05]  /*0cd0*/  IMAD.MOV.U32 R11, RZ, RZ, 0x3ff71547 ;  /* 0x3ff71547ff0b7424 */ /* 0x000fca00078e00ff */
[----:B------:R-:W-:-:S08]  /*0ce0*/  DFMA R18, R18, 3, R12 ;  /* 0x400800001212782b */ /* 0x000fd0000000000c */
[----:B------:R-:W-:-:S08]  /*0cf0*/  DADD R12, R16, R18 ;  /* 0x00000000100c7229 */ /* 0x000fd00000000012 */
[----:B------:R-:W-:Y:S02]  /*0d00*/  DFMA R10, R12, R10, 6.75539944105574400000e+15 ;  /* 0x433800000c0a742b */ /* 0x000fe4000000000a */
[----:B------:R-:W-:Y:S01]  /*0d10*/  FSETP.GEU.AND P0, PT, |R13|, 4.1917929649353027344, PT ;  /* 0x4086232b0d00780b */ /* 0x000fe20003f0e200 */
[----:B------:R-:W-:-:S05]  /*0d20*/  DADD R16, R16, -R12 ;  /* 0x0000000010107229 */ /* 0x000fca000000080c */
[----:B------:R-:W-:-:S03]  /*0d30*/  DADD R14, R10, -6.75539944105574400000e+15 ;  /* 0xc33800000a0e7429 */ /* 0x000fc60000000000 */
[----:B------:R-:W-:-:S05]  /*0d40*/  DADD R18, R18, R16 ;  /* 0x0000000012127229 */ /* 0x000fca0000000010 */
[----:B------:R-:W-:Y:S01]  /*0d50*/  DFMA R20, R14, -UR6, R12 ;  /* 0x800000060e147c2b */ /* 0x000fe2000800000c */
[----:B------:R-:W-:Y:S01]  /*0d60*/  UMOV UR6, 0x3b39803f ;  /* 0x3b39803f00067882 */ /* 0x000fe20000000000 */
[----:B------:R-:W-:-:S06]  /*0d70*/  UMOV UR7, 0x3c7abc9e ;  /* 0x3c7abc9e00077882 */ /* 0x000fcc0000000000 */
[----:B------:R-:W-:Y:S01]  /*0d80*/  DFMA R14, R14, -UR6, R20 ;  /* 0x800000060e0e7c2b */ /* 0x000fe20008000014 */
[----:B------:R-:W-:Y:S01]  /*0d90*/  UMOV UR6, 0x69ce2bdf ;  /* 0x69ce2bdf00067882 */ /* 0x000fe20000000000 */
[----:B------:R-:W-:Y:S01]  /*0da0*/  IMAD.MOV.U32 R20, RZ, RZ, -0x35dec16 ;  /* 0xfca213eaff147424 */ /* 0x000fe200078e00ff */
[----:B------:R-:W-:Y:S01]  /*0db0*/  UMOV UR7, 0x3e5ade15 ;  /* 0x3e5ade1500077882 */ /* 0x000fe20000000000 */
[----:B------:R-:W-:-:S06]  /*0dc0*/  IMAD.MOV.U32 R21, RZ, RZ, 0x3e928af3 ;  /* 0x3e928af3ff157424 */ /* 0x000fcc00078e00ff */
[----:B------:R-:W-:Y:S01]  /*0dd0*/  DFMA R20, R14, UR6, R20 ;  /* 0x000000060e147c2b */ /* 0x000fe20008000014 */
[----:B------:R-:W-:Y:S01]  /*0de0*/  UMOV UR6, 0x62401315 ;  /* 0x6240131500067882 */ /* 0x000fe20000000000 */
[----:B------:R-:W-:-:S06]  /*0df0*/  UMOV UR7, 0x3ec71dee ;  /* 0x3ec71dee00077882 */ /* 0x000fcc0000000000 */
[----:B------:R-:W-:Y:S01]  /*0e00*/  DFMA R20, R14, R20, UR6 ;  /* 0x000000060e147e2b */ /* 0x000fe20008000014 */
        /* <DEDUP_REMOVED lines=20> */
[----:B------:R-:W-:-:S08]  /*0f50*/  DFMA R20, R14, R20, UR6 ;  /* 0x000000060e147e2b */ /* 0x000fd00008000014 */
[----:B------:R-:W-:-:S08]  /*0f60*/  DFMA R20, R14, R20, 1 ;  /* 0x3ff000000e14742b */ /* 0x000fd00000000014 */
[----:B------:R-:W-:-:S10]  /*0f70*/  DFMA R14, R14, R20, 1 ;  /* 0x3ff000000e0e742b */ /* 0x000fd40000000014 */
[----:B------:R-:W-:Y:S02]  /*0f80*/  IMAD R17, R10, 0x100000, R15 ;  /* 0x001000000a117824 */ /* 0x000fe400078e020f */
[----:B------:R-:W-:Y:S01]  /*0f90*/  IMAD.MOV.U32 R16, RZ, RZ, R14 ;  /* 0x000000ffff107224 */ /* 0x000fe200078e000e */
[----:B------:R-:W-:Y:S06]  /*0fa0*/  @!P0 BRA `(.L_x_3) ;  /* 0x0000000000308947 */ /* 0x000fec0003800000 */
[----:B------:R-:W-:Y:S01]  /*0fb0*/  FSETP.GEU.AND P1, PT, |R13|, 4.2275390625, PT ;  /* 0x408748000d00780b */ /* 0x000fe20003f2e200 */
[C---:B------:R-:W-:Y:S02]  /*0fc0*/  DADD R16, R12.reuse, +INF ;  /* 0x7ff000000c107429 */ /* 0x040fe40000000000 */
[----:B------:R-:W-:-:S08]  /*0fd0*/  DSETP.GEU.AND P0, PT, R12, RZ, PT ;  /* 0x000000ff0c00722a */ /* 0x000fd00003f0e000 */
[----:B------:R-:W-:Y:S02]  /*0fe0*/  FSEL R16, R16, RZ, P0 ;  /* 0x000000ff10107208 */ /* 0x000fe40000000000 */
[----:B------:R-:W-:Y:S02]  /*0ff0*/  @!P1 LEA.HI R11, R10, R10, RZ, 0x1 ;  /* 0x0000000a0a0b9211 */ /* 0x000fe400078f08ff */
[----:B------:R-:W-:Y:S02]  /*1000*/  FSEL R17, R17, RZ, P0 ;  /* 0x000000ff11117208 */ /* 0x000fe40000000000 */
[----:B------:R-:W-:-:S05]  /*1010*/  @!P1 SHF.R.S32.HI R11, RZ, 0x1, R11 ;  /* 0x00000001ff0b9819 */ /* 0x000fca000001140b */
[----:B------:R-:W-:Y:S02]  /*1020*/  @!P1 IMAD.IADD R10, R10, 0x1, -R11 ;  /* 0x000000010a0a9824 */ /* 0x000fe400078e0a0b */
[----:B------:R-:W-:-:S03]  /*1030*/  @!P1 IMAD R15, R11, 0x100000, R15 ;  /* 0x001000000b0f9824 */ /* 0x000fc600078e020f */
[----:B------:R-:W-:Y:S01]  /*1040*/  @!P1 LEA R11, R10, 0x3ff00000, 0x14 ;  /* 0x3ff000000a0b9811 */ /* 0x000fe200078ea0ff */
[----:B------:R-:W-:-:S06]  /*1050*/  @!P1 IMAD.MOV.U32 R10, RZ, RZ, RZ ;  /* 0x000000ffff0a9224 */ /* 0x000fcc00078e00ff */
[----:B------:R-:W-:-:S11]  /*1060*/  @!P1 DMUL R16, R14, R10 ;  /* 0x0000000a0e109228 */ /* 0x000fd60000000000 */
.L_x_3:
[----:B------:R-:W-:Y:S01]  /*1070*/  DFMA R18, R18, R16, R16 ;  /* 0x000000101212722b */ /* 0x000fe20000000010 */
[----:B------:R-:W-:Y:S01]  /*1080*/  IMAD.MOV.U32 R12, RZ, RZ, R0 ;  /* 0x000000ffff0c7224 */ /* 0x000fe200078e0000 */
[----:B------:R-:W-:Y:S01]  /*1090*/  DSETP.NEU.AND P0, PT, |R16|, +INF , PT ;  /* 0x7ff000001000742a */ /* 0x000fe20003f0d200 */
[----:B------:R-:W-:-:S07]  /*10a0*/  IMAD.MOV.U32 R13, RZ, RZ, 0x0 ;  /* 0x00000000ff0d7424 */ /* 0x000fce00078e00ff */
[----:B------:R-:W-:Y:S02]  /*10b0*/  FSEL R10, R16, R18, !P0 ;  /* 0x00000012100a7208 */ /* 0x000fe40004000000 */
[----:B------:R-:W-:Y:S01]  /*10c0*/  FSEL R11, R17, R19, !P0 ;  /* 0x00000013110b7208 */ /* 0x000fe20004000000 */
[----:B------:R-:W-:Y:S06]  /*10d0*/  RET.REL.NODEC R12 `(_Z6dinamiPiS_S_) ;  /* 0xffffffec0cc87950 */ /* 0x000fec0003c3ffff */
.L_x_4:
[----:B------:R-:W-:-:S00]  /*10e0*/  BRA `(.L_x_4) ;  /* 0xfffffffc00fc7947 */ /* 0x000fc0000383ffff */
[----:B------:R-:W-:-:S00]  /*10f0*/  NOP ;  /* 0x0000000000007918 */ /* 0x000fc00000000000 */
        /* <DEDUP_REMOVED lines=8> */
.L_x_5:


//--------------------- .nv.shared.reserved.0     --------------------------
	.section	.nv.shared.reserved.0,"aw",@nobits
	.weak		__nv_reservedSMEM_offset_0_alias
	.size		__nv_reservedSMEM_offset_0_alias, 0, 64
	.other		__nv_reservedSMEM_offset_0_alias,@"STO_CUDA_RESERVED_SHARED STV_DEFAULT"
__nv_reservedSMEM_offset_0_alias:
	.zero		0
	.zero		64


//--------------------- .nv.constant0._Z6dinamiPiS_S_ --------------------------
	.section	.nv.constant0._Z6dinamiPiS_S_,"a",@progbits
	.sectionflags	@""
	.align	4
.nv.constant0._Z6dinamiPiS_S_:
	.zero		920


//--------------------- SYMBOLS --------------------------

	.type		.nv.reservedSmem.offset0,@object
	.size		.nv.reservedSmem.offset0,0x4
